	.headerflags	@"EF_CUDA_TEXMODE_UNIFIED EF_CUDA_64BIT_ADDRESS EF_CUDA_ACCELERATORS EF_CUDA_SM90 EF_CUDA_VIRTUAL_SM(EF_CUDA_SM90)"
	.elftype	@"ET_EXEC"


//--------------------- .nv.info                  --------------------------
	.section	.nv.info,"",@"SHT_CUDA_INFO"
	.align	4


	//----- nvinfo : EIATTR_REGCOUNT
	.align		4
        /*0000*/ 	.byte	0x04, 0x2f
        /*0002*/ 	.short	(.L_3 - .L_2)
	.align		4
.L_2:
        /*0004*/ 	.word	index@(triton_poi_fused__native_batch_norm_legit_no_training_max_pool2d_with_indices_native_batch_norm_backward_relu_3)
        /*0008*/ 	.word	0x0000001c


	//----- nvinfo : EIATTR_MIN_STACK_SIZE
	.align		4
.L_3:
        /*000c*/ 	.byte	0x04, 0x12
        /*000e*/ 	.short	(.L_5 - .L_4)
	.align		4
.L_4:
        /*0010*/ 	.word	index@(triton_poi_fused__native_batch_norm_legit_no_training_max_pool2d_with_indices_native_batch_norm_backward_relu_3)
        /*0014*/ 	.word	0x00000000


	//----- nvinfo : EIATTR_FRAME_SIZE
	.align		4
.L_5:
        /*0018*/ 	.byte	0x04, 0x11
        /*001a*/ 	.short	(.L_7 - .L_6)
	.align		4
.L_6:
        /*001c*/ 	.word	index@(triton_poi_fused__native_batch_norm_legit_no_training_max_pool2d_with_indices_native_batch_norm_backward_relu_3)
        /*0020*/ 	.word	0x00000000


	//----- nvinfo : EIATTR_MIN_STACK_SIZE
	.align		4
.L_7:
        /*0024*/ 	.byte	0x04, 0x12
        /*0026*/ 	.short	(.L_9 - .L_8)
	.align		4
.L_8:
        /*0028*/ 	.word	index@(triton_poi_fused__native_batch_norm_legit_no_training_max_pool2d_with_indices_native_batch_norm_backward_relu_3)
        /*002c*/ 	.word	0x00000000
.L_9:


//--------------------- .nv.info.triton_poi_fused__native_batch_norm_legit_no_training_max_pool2d_with_indices_native_batch_norm_backward_relu_3 --------------------------
	.section	.nv.info.triton_poi_fused__native_batch_norm_legit_no_training_max_pool2d_with_indices_native_batch_norm_backward_relu_3,"",@"SHT_CUDA_INFO"
	.sectionflags	@""
	.align	4


	//----- nvinfo : EIATTR_CUDA_API_VERSION
	.align		4
        /*0000*/ 	.byte	0x04, 0x37
        /*0002*/ 	.short	(.L_11 - .L_10)
.L_10:
        /*0004*/ 	.word	0x0000007c


	//----- nvinfo : EIATTR_KPARAM_INFO
	.align		4
.L_11:
        /*0008*/ 	.byte	0x04, 0x17
        /*000a*/ 	.short	(.L_13 - .L_12)
.L_12:
        /*000c*/ 	.word	0x00000000
        /*0010*/ 	.short	0x0007
        /*0012*/ 	.short	0x0038
        /*0014*/ 	.byte	0x00, 0xf0, 0x11, 0x00


	//----- nvinfo : EIATTR_KPARAM_INFO
	.align		4
.L_13:
        /*0018*/ 	.byte	0x04, 0x17
        /*001a*/ 	.short	(.L_15 - .L_14)
.L_14:
        /*001c*/ 	.word	0x00000000
        /*0020*/ 	.short	0x0006
        /*0022*/ 	.short	0x0030
        /*0024*/ 	.byte	0x00, 0xf4, 0x21, 0x00


	//----- nvinfo : EIATTR_KPARAM_INFO
	.align		4
.L_15:
        /*0028*/ 	.byte	0x04, 0x17
        /*002a*/ 	.short	(.L_17 - .L_16)
.L_16:
        /*002c*/ 	.word	0x00000000
        /*0030*/ 	.short	0x0005
        /*0032*/ 	.short	0x0028
        /*0034*/ 	.byte	0x00, 0xf4, 0x21, 0x00


	//----- nvinfo : EIATTR_KPARAM_INFO
	.align		4
.L_17:
        /*0038*/ 	.byte	0x04, 0x17
        /*003a*/ 	.short	(.L_19 - .L_18)
.L_18:
        /*003c*/ 	.word	0x00000000
        /*0040*/ 	.short	0x0004
        /*0042*/ 	.short	0x0020
        /*0044*/ 	.byte	0x00, 0xf4, 0x21, 0x00


	//----- nvinfo : EIATTR_KPARAM_INFO
	.align		4
.L_19:
        /*0048*/ 	.byte	0x04, 0x17
        /*004a*/ 	.short	(.L_21 - .L_20)
.L_20:
        /*004c*/ 	.word	0x00000000
        /*0050*/ 	.short	0x0003
        /*0052*/ 	.short	0x0018
        /*0054*/ 	.byte	0x00, 0xf4, 0x21, 0x00


	//----- nvinfo : EIATTR_KPARAM_INFO
	.align		4
.L_21:
        /*0058*/ 	.byte	0x04, 0x17
        /*005a*/ 	.short	(.L_23 - .L_22)
.L_22:
        /*005c*/ 	.word	0x00000000
        /*0060*/ 	.short	0x0002
        /*0062*/ 	.short	0x0010
        /*0064*/ 	.byte	0x00, 0xf4, 0x21, 0x00


	//----- nvinfo : EIATTR_KPARAM_INFO
	.align		4
.L_23:
        /*0068*/ 	.byte	0x04, 0x17
        /*006a*/ 	.short	(.L_25 - .L_24)
.L_24:
        /*006c*/ 	.word	0x00000000
        /*0070*/ 	.short	0x0001
        /*0072*/ 	.short	0x0008
        /*0074*/ 	.byte	0x00, 0xf4, 0x21, 0x00


	//----- nvinfo : EIATTR_KPARAM_INFO
	.align		4
.L_25:
        /*0078*/ 	.byte	0x04, 0x17
        /*007a*/ 	.short	(.L_27 - .L_26)
.L_26:
        /*007c*/ 	.word	0x00000000
        /*0080*/ 	.short	0x0000
        /*0082*/ 	.short	0x0000
        /*0084*/ 	.byte	0x00, 0xf4, 0x21, 0x00


	//----- nvinfo : EIATTR_SPARSE_MMA_MASK
	.align		4
.L_27:
        /*0088*/ 	.byte	0x03, 0x50
        /*008a*/ 	.short	0x0000


	//----- nvinfo : EIATTR_MAXREG_COUNT
	.align		4
        /*008c*/ 	.byte	0x03, 0x1b
        /*008e*/ 	.short	0x00ff


	//----- nvinfo : EIATTR_EXIT_INSTR_OFFSETS
	.align		4
        /*0090*/ 	.byte	0x04, 0x1c
        /*0092*/ 	.short	(.L_29 - .L_28)


	//   ....[0]....
.L_28:
        /*0094*/ 	.word	0x00000670


	//----- nvinfo : EIATTR_REQNTID
	.align		4
.L_29:
        /*0098*/ 	.byte	0x04, 0x10
        /*009a*/ 	.short	(.L_31 - .L_30)
.L_30:
        /*009c*/ 	.word	0x00000100
        /*00a0*/ 	.word	0x00000001
        /*00a4*/ 	.word	0x00000001


	//----- nvinfo : EIATTR_CBANK_PARAM_SIZE
	.align		4
.L_31:
        /*00a8*/ 	.byte	0x03, 0x19
        /*00aa*/ 	.short	0x003c


	//----- nvinfo : EIATTR_PARAM_CBANK
	.align		4
        /*00ac*/ 	.byte	0x04, 0x0a
        /*00ae*/ 	.short	(.L_33 - .L_32)
	.align		4
.L_32:
        /*00b0*/ 	.word	index@(.nv.constant0.triton_poi_fused__native_batch_norm_legit_no_training_max_pool2d_with_indices_native_batch_norm_backward_relu_3)
        /*00b4*/ 	.short	0x0210
        /*00b6*/ 	.short	0x003c


	//----- nvinfo : EIATTR_SW_WAR
	.align		4
.L_33:
        /*00b8*/ 	.byte	0x04, 0x36
        /*00ba*/ 	.short	(.L_35 - .L_34)
.L_34:
        /*00bc*/ 	.word	0x00000008
.L_35:


//--------------------- .nv.callgraph             --------------------------
	.section	.nv.callgraph,"",@"SHT_CUDA_CALLGRAPH"
	.align	4
	.sectionentsize	8
	.align		4
        /*0000*/ 	.word	0x00000000
	.align		4
        /*0004*/ 	.word	0xffffffff
	.align		4
        /*0008*/ 	.word	0x00000000
	.align		4
        /*000c*/ 	.word	0xfffffffe
	.align		4
        /*0010*/ 	.word	0x00000000
	.align		4
        /*0014*/ 	.word	0xfffffffd
	.align		4
        /*0018*/ 	.word	0x00000000
	.align		4
        /*001c*/ 	.word	0xfffffffc


//--------------------- .nv.constant4             --------------------------
	.section	.nv.constant4,"a",@progbits
	.align	8
	.align		8
.nv.constant4:
        /*0000*/ 	.dword	_$_str
	.align		8
        /*0008*/ 	.dword	_$_str_$_2


//--------------------- .text.triton_poi_fused__native_batch_norm_legit_no_training_max_pool2d_with_indices_native_batch_norm_backward_relu_3 --------------------------
	.section	.text.triton_poi_fused__native_batch_norm_legit_no_training_max_pool2d_with_indices_native_batch_norm_backward_relu_3,"ax",@progbits
	.align	128
        .global         triton_poi_fused__native_batch_norm_legit_no_training_max_pool2d_with_indices_native_batch_norm_backward_relu_3
        .type           triton_poi_fused__native_batch_norm_legit_no_training_max_pool2d_with_indices_native_batch_norm_backward_relu_3,@function
        .size           triton_poi_fused__native_batch_norm_legit_no_training_max_pool2d_with_indices_native_batch_norm_backward_relu_3,(.L_x_1 - triton_poi_fused__native_batch_norm_legit_no_training_max_pool2d_with_indices_native_batch_norm_backward_relu_3)
        .other          triton_poi_fused__native_batch_norm_legit_no_training_max_pool2d_with_indices_native_batch_norm_backward_relu_3,@"STO_CUDA_ENTRY STV_DEFAULT"
triton_poi_fused__native_batch_norm_legit_no_training_max_pool2d_with_indices_native_batch_norm_backward_relu_3:
.text.triton_poi_fused__native_batch_norm_legit_no_training_max_pool2d_with_indices_native_batch_norm_backward_relu_3:
[----:B------:R-:W-:Y:S01]  /*0000*/  LDC R1, c[0x0][0x28] ;  /* 0x00000a00ff017b82 */ /* 0x000fe20000000800 */
[----:B------:R-:W1:Y:S07]  /*0010*/  S2R R0, SR_TID.X ;  /* 0x0000000000007919 */ /* 0x000e6e0000002100 */
[----:B------:R-:W2:Y:S01]  /*0020*/  LDC.64 R8, c[0x0][0x210] ;  /* 0x00008400ff087b82 */ /* 0x000ea20000000a00 */
[----:B------:R-:W-:Y:S01]  /*0030*/  ULDC.64 UR4, c[0x0][0x208] ;  /* 0x0000820000047ab9 */ /* 0x000fe20000000a00 */
[----:B------:R-:W3:Y:S01]  /*0040*/  S2R R3, SR_CTAID.X ;  /* 0x0000000000037919 */ /* 0x000ee20000002500 */
[----:B-1----:R-:W-:Y:S01]  /*0050*/  IMAD.SHL.U32 R0, R0, 0x2, RZ ;  /* 0x0000000200007824 */ /* 0x002fe200078e00ff */
[----:B---3--:R-:W-:-:S04]  /*0060*/  SHF.R.S32.HI R7, RZ, 0x16, R3 ;  /* 0x00000016ff077819 */ /* 0x008fc80000011403 */
[----:B------:R-:W-:Y:S02]  /*0070*/  LOP3.LUT R0, R0, 0x1fe, RZ, 0xc0, !PT ;  /* 0x000001fe00007812 */ /* 0x000fe400078ec0ff */
[----:B------:R-:W-:-:S03]  /*0080*/  SGXT R7, R7, 0x1 ;  /* 0x000000010707781a */ /* 0x000fc60000000200 */
[----:B------:R-:W-:Y:S02]  /*0090*/  IMAD R0, R3, 0x200, R0 ;  /* 0x0000020003007824 */ /* 0x000fe400078e0200 */
[----:B------:R-:W1:Y:S03]  /*00a0*/  LDC.64 R2, c[0x0][0x220] ;  /* 0x00008800ff027b82 */ /* 0x000e660000000a00 */
[----:B------:R-:W-:-:S04]  /*00b0*/  LEA.HI R4, R7, R0, RZ, 0xa ;  /* 0x0000000007047211 */ /* 0x000fc800078f50ff */
[----:B------:R-:W-:-:S05]  /*00c0*/  SHF.R.S32.HI R4, RZ, 0xa, R4 ;  /* 0x0000000aff047819 */ /* 0x000fca0000011404 */
[----:B------:R-:W-:-:S05]  /*00d0*/  IMAD.HI R5, R4, 0x4ec4ec4f, RZ ;  /* 0x4ec4ec4f04057827 */ /* 0x000fca00078e02ff */
[----:B------:R-:W-:-:S04]  /*00e0*/  SHF.R.U32.HI R6, RZ, 0x1f, R5 ;  /* 0x0000001fff067819 */ /* 0x000fc80000011605 */
[----:B------:R-:W-:Y:S02]  /*00f0*/  LEA.HI.SX32 R13, R5, R6, 0x1c ;  /* 0x00000006050d7211 */ /* 0x000fe400078fe2ff */
[----:B------:R-:W-:-:S03]  /*0100*/  SHF.R.S32.HI R5, RZ, 0x1f, R0 ;  /* 0x0000001fff057819 */ /* 0x000fc60000011400 */
[----:B------:R-:W-:Y:S01]  /*0110*/  IMAD R13, R13, -0x34, R4 ;  /* 0xffffffcc0d0d7824 */ /* 0x000fe200078e0204 */
[----:B------:R-:W-:Y:S01]  /*0120*/  LEA.HI R5, R5, R0, RZ, 0x5 ;  /* 0x0000000005057211 */ /* 0x000fe200078f28ff */
[----:B------:R-:W-:Y:S02]  /*0130*/  VIADD R4, R0, 0x1 ;  /* 0x0000000100047836 */ /* 0x000fe40000000000 */
[----:B-1----:R-:W-:-:S03]  /*0140*/  IMAD.WIDE R2, R13, 0x4, R2 ;  /* 0x000000040d027825 */ /* 0x002fc600078e0202 */
[----:B------:R-:W-:Y:S01]  /*0150*/  LEA.HI R6, R7, R4, RZ, 0x5 ;  /* 0x0000000407067211 */ /* 0x000fe200078f28ff */
[C---:B------:R-:W-:Y:S01]  /*0160*/  IMAD.SHL.U32 R10, R5.reuse, 0x4, RZ ;  /* 0x00000004050a7824 */ /* 0x040fe200078e00ff */
[----:B------:R-:W-:Y:S01]  /*0170*/  LOP3.LUT R7, R5, 0x7fffffe0, RZ, 0xc0, !PT ;  /* 0x7fffffe005077812 */ /* 0x000fe200078ec0ff */
[----:B------:R1:W3:Y:S01]  /*0180*/  LDG.E.EL R12, desc[UR4][R2.64] ;  /* 0x00000004020c7981 */ /* 0x0002e2000c2e1900 */
[----:B------:R-:W-:Y:S02]  /*0190*/  LOP3.LUT R5, R6, 0x7fffffe0, RZ, 0xc0, !PT ;  /* 0x7fffffe006057812 */ /* 0x000fe400078ec0ff */
[----:B------:R-:W-:Y:S01]  /*01a0*/  LOP3.LUT R10, R10, 0xffffff80, RZ, 0xc0, !PT ;  /* 0xffffff800a0a7812 */ /* 0x000fe200078ec0ff */
[----:B------:R-:W-:Y:S02]  /*01b0*/  IMAD.IADD R7, R0, 0x1, -R7 ;  /* 0x0000000100077824 */ /* 0x000fe400078e0a07 */
[----:B------:R-:W-:Y:S02]  /*01c0*/  IMAD.IADD R5, R4, 0x1, -R5 ;  /* 0x0000000104057824 */ /* 0x000fe400078e0a05 */
[----:B------:R-:W-:-:S02]  /*01d0*/  IMAD R11, R7, 0x2, R10 ;  /* 0x00000002070b7824 */ /* 0x000fc400078e020a */
[----:B------:R-:W-:Y:S01]  /*01e0*/  IMAD R19, R5, 0x2, R10 ;  /* 0x0000000205137824 */ /* 0x000fe200078e020a */
[----:B-1----:R-:W1:Y:S01]  /*01f0*/  LDC.64 R2, c[0x0][0x218] ;  /* 0x00008600ff027b82 */ /* 0x002e620000000a00 */
[----:B--2---:R-:W-:-:S04]  /*0200*/  IMAD.WIDE R4, R11, 0x4, R8 ;  /* 0x000000040b047825 */ /* 0x004fc800078e0208 */
[----:B------:R-:W-:Y:S01]  /*0210*/  VIADD R23, R11, 0x40 ;  /* 0x000000400b177836 */ /* 0x000fe20000000000 */
[----:B------:R-:W2:Y:S01]  /*0220*/  LDG.E.EL R14, desc[UR4][R4.64] ;  /* 0x00000004040e7981 */ /* 0x000ea2000c2e1900 */
[----:B------:R-:W-:-:S03]  /*0230*/  IMAD.WIDE R6, R19, 0x4, R8 ;  /* 0x0000000413067825 */ /* 0x000fc600078e0208 */
[----:B------:R4:W2:Y:S01]  /*0240*/  LDG.E.EL R15, desc[UR4][R4.64+0x4] ;  /* 0x00000404040f7981 */ /* 0x0008a2000c2e1900 */
[----:B------:R-:W-:-:S03]  /*0250*/  IMAD.WIDE R22, R23, 0x4, R8 ;  /* 0x0000000417167825 */ /* 0x000fc600078e0208 */
[----:B------:R-:W5:Y:S01]  /*0260*/  LDG.E.EL R16, desc[UR4][R6.64] ;  /* 0x0000000406107981 */ /* 0x000f62000c2e1900 */
[----:B------:R-:W-:-:S03]  /*0270*/  VIADD R21, R19, 0x40 ;  /* 0x0000004013157836 */ /* 0x000fc60000000000 */
[----:B------:R4:W5:Y:S01]  /*0280*/  LDG.E.EL R17, desc[UR4][R6.64+0x4] ;  /* 0x0000040406117981 */ /* 0x000962000c2e1900 */
[----:B------:R-:W-:Y:S01]  /*0290*/  VIADD R11, R11, 0x41 ;  /* 0x000000410b0b7836 */ /* 0x000fe20000000000 */
[----:B----4-:R-:W4:Y:S01]  /*02a0*/  LDC.64 R4, c[0x0][0x228] ;  /* 0x00008a00ff047b82 */ /* 0x010f220000000a00 */
[--C-:B------:R-:W-:Y:S01]  /*02b0*/  IMAD.WIDE R20, R21, 0x4, R8.reuse ;  /* 0x0000000415147825 */ /* 0x100fe200078e0208 */
[----:B------:R1:W5:Y:S03]  /*02c0*/  LDG.E.EL R10, desc[UR4][R22.64] ;  /* 0x00000004160a7981 */ /* 0x000366000c2e1900 */
[----:B------:R-:W-:Y:S02]  /*02d0*/  VIADD R25, R19, 0x41 ;  /* 0x0000004113197836 */ /* 0x000fe40000000000 */
[--C-:B------:R-:W-:Y:S01]  /*02e0*/  IMAD.WIDE R18, R11, 0x4, R8.reuse ;  /* 0x000000040b127825 */ /* 0x100fe200078e0208 */
[----:B------:R-:W4:Y:S01]  /*02f0*/  LDC.64 R6, c[0x0][0x230] ;  /* 0x00008c00ff067b82 */ /* 0x000f220000000a00 */
[----:B------:R-:W5:Y:S02]  /*0300*/  LDG.E.EL R11, desc[UR4][R20.64] ;  /* 0x00000004140b7981 */ /* 0x000f64000c2e1900 */
[----:B------:R-:W-:-:S02]  /*0310*/  IMAD.WIDE R8, R25, 0x4, R8 ;  /* 0x0000000419087825 */ /* 0x000fc400078e0208 */
[----:B------:R-:W5:Y:S04]  /*0320*/  LDG.E.EL R19, desc[UR4][R18.64] ;  /* 0x0000000412137981 */ /* 0x000f68000c2e1900 */
[----:B------:R-:W5:Y:S01]  /*0330*/  LDG.E.EL R8, desc[UR4][R8.64] ;  /* 0x0000000408087981 */ /* 0x000f62000c2e1900 */
[----:B-1----:R-:W-:-:S05]  /*0340*/  IMAD.WIDE R22, R13, 0x4, R2 ;  /* 0x000000040d167825 */ /* 0x002fca00078e0202 */
[----:B------:R-:W5:Y:S01]  /*0350*/  LDG.E.EL R2, desc[UR4][R22.64] ;  /* 0x0000000416027981 */ /* 0x000f62000c2e1900 */
[----:B----4-:R-:W-:-:S05]  /*0360*/  IMAD.WIDE R4, R13, 0x4, R4 ;  /* 0x000000040d047825 */ /* 0x010fca00078e0204 */
[----:B------:R1:W4:Y:S01]  /*0370*/  LDG.E.EL R3, desc[UR4][R4.64] ;  /* 0x0000000404037981 */ /* 0x000322000c2e1900 */
[----:B------:R-:W-:-:S05]  /*0380*/  IMAD.WIDE R6, R13, 0x4, R6 ;  /* 0x000000040d067825 */ /* 0x000fca00078e0206 */
[----:B0-----:R0:W4:Y:S01]  /*0390*/  LDG.E.EL R20, desc[UR4][R6.64] ;  /* 0x0000000406147981 */ /* 0x001122000c2e1900 */
[----:B-1----:R-:W1:Y:S08]  /*03a0*/  LDC.64 R4, c[0x0][0x238] ;  /* 0x00008e00ff047b82 */ /* 0x002e700000000a00 */
[----:B0-----:R-:W0:Y:S01]  /*03b0*/  LDC.64 R6, c[0x0][0x240] ;  /* 0x00009000ff067b82 */ /* 0x001e220000000a00 */
[----:B-1----:R-:W-:-:S04]  /*03c0*/  IMAD.WIDE R4, R0, 0x4, R4 ;  /* 0x0000000400047825 */ /* 0x002fc800078e0204 */
[----:B0-----:R-:W-:-:S04]  /*03d0*/  IMAD.WIDE R6, R0, 0x4, R6 ;  /* 0x0000000400067825 */ /* 0x001fc800078e0206 */
[----:B---3--:R-:W-:-:S04]  /*03e0*/  FADD R12, R12, 9.9999997473787516356e-06 ;  /* 0x3727c5ac0c0c7421 */ /* 0x008fc80000000000 */
[----:B------:R-:W0:Y:S02]  /*03f0*/  MUFU.SQRT R13, R12 ;  /* 0x0000000c000d7308 */ /* 0x000e240000002000 */
[----:B0-----:R-:W-:Y:S02]  /*0400*/  FSETP.GT.AND P1, PT, R13, 8.50705917302346158658e+37, PT ;  /* 0x7e8000000d00780b */ /* 0x001fe40003f24000 */
[----:B--2---:R-:W-:Y:S02]  /*0410*/  FSETP.GT.AND P2, PT, R15, R14, PT ;  /* 0x0000000e0f00720b */ /* 0x004fe40003f44000 */
[----:B------:R-:W-:Y:S02]  /*0420*/  FSETP.GEU.AND P0, PT, R13, 1.175494350822287508e-38, PT ;  /* 0x008000000d00780b */ /* 0x000fe40003f0e000 */
[----:B------:R-:W-:Y:S02]  /*0430*/  FSETP.NAN.AND P4, PT, R15, R15, PT ;  /* 0x0000000f0f00720b */ /* 0x000fe40003f88000 */
[----:B-----5:R-:W-:-:S02]  /*0440*/  FSETP.GT.AND P5, PT, R17, R16, PT ;  /* 0x000000101100720b */ /* 0x020fc40003fa4000 */
[----:B------:R-:W-:-:S03]  /*0450*/  FSETP.NAN.AND P3, PT, R10, R10, PT ;  /* 0x0000000a0a00720b */ /* 0x000fc60003f68000 */
[----:B------:R-:W-:Y:S02]  /*0460*/  @P1 FMUL R13, R13, 0.25 ;  /* 0x3e8000000d0d1820 */ /* 0x000fe40000400000 */
[----:B------:R-:W-:Y:S02]  /*0470*/  @!P2 FSEL R15, R15, R14, P4 ;  /* 0x0000000e0f0fa208 */ /* 0x000fe40002000000 */
[----:B------:R-:W-:Y:S02]  /*0480*/  FSETP.NAN.AND P6, PT, R17, R17, PT ;  /* 0x000000111100720b */ /* 0x000fe40003fc8000 */
[----:B------:R-:W-:Y:S01]  /*0490*/  FSETP.NAN.AND P2, PT, R11, R11, PT ;  /* 0x0000000b0b00720b */ /* 0x000fe20003f48000 */
[----:B------:R-:W-:Y:S01]  /*04a0*/  @!P0 FMUL R13, R13, 16777216 ;  /* 0x4b8000000d0d8820 */ /* 0x000fe20000400000 */
[----:B------:R-:W-:Y:S02]  /*04b0*/  FSETP.GEU.AND P4, PT, R15, R10, PT ;  /* 0x0000000a0f00720b */ /* 0x000fe40003f8e000 */
[----:B------:R-:W-:-:S02]  /*04c0*/  @!P5 FSEL R17, R17, R16, P6 ;  /* 0x000000101111d208 */ /* 0x000fc40003000000 */
[----:B------:R-:W-:Y:S02]  /*04d0*/  FSETP.NAN.AND P5, PT, R19, R19, PT ;  /* 0x000000131300720b */ /* 0x000fe40003fa8000 */
[----:B------:R-:W-:Y:S02]  /*04e0*/  @!P3 FSEL R10, R10, R15, !P4 ;  /* 0x0000000f0a0ab208 */ /* 0x000fe40006000000 */
[----:B------:R-:W-:Y:S01]  /*04f0*/  FSETP.NAN.AND P3, PT, R8, R8, PT ;  /* 0x000000080800720b */ /* 0x000fe20003f68000 */
[----:B------:R-:W0:Y:S01]  /*0500*/  MUFU.RCP R13, R13 ;  /* 0x0000000d000d7308 */ /* 0x000e220000001000 */
[----:B------:R-:W-:Y:S01]  /*0510*/  FSETP.GEU.AND P4, PT, R17, R11, PT ;  /* 0x0000000b1100720b */ /* 0x000fe20003f8e000 */
[----:B------:R-:W-:-:S03]  /*0520*/  IMAD.MOV.U32 R12, RZ, RZ, 0x3e800000 ;  /* 0x3e800000ff0c7424 */ /* 0x000fc600078e00ff */
[----:B------:R-:W-:Y:S02]  /*0530*/  @!P2 FSEL R11, R11, R17, !P4 ;  /* 0x000000110b0ba208 */ /* 0x000fe40006000000 */
[----:B------:R-:W-:Y:S02]  /*0540*/  FSETP.GEU.AND P2, PT, R10, R19, PT ;  /* 0x000000130a00720b */ /* 0x000fe40003f4e000 */
[----:B------:R-:W-:Y:S02]  /*0550*/  FSEL R12, R12, 1, P1 ;  /* 0x3f8000000c0c7808 */ /* 0x000fe40000800000 */
[----:B------:R-:W-:Y:S02]  /*0560*/  FSETP.GEU.AND P1, PT, R11, R8, PT ;  /* 0x000000080b00720b */ /* 0x000fe40003f2e000 */
[----:B------:R-:W-:Y:S01]  /*0570*/  @!P5 FSEL R19, R19, R10, !P2 ;  /* 0x0000000a1313d208 */ /* 0x000fe20005000000 */
[----:B------:R-:W-:Y:S01]  /*0580*/  @!P0 FMUL R12, R12, 16777216 ;  /* 0x4b8000000c0c8820 */ /* 0x000fe20000400000 */
[----:B------:R-:W-:-:S03]  /*0590*/  @!P3 FSEL R8, R8, R11, !P1 ;  /* 0x0000000b0808b208 */ /* 0x000fc60004800000 */
[----:B0-----:R-:W-:Y:S01]  /*05a0*/  FMUL R13, R13, R12 ;  /* 0x0000000c0d0d7220 */ /* 0x001fe20000400000 */
[C---:B------:R-:W-:Y:S01]  /*05b0*/  FADD R10, -R2.reuse, R19 ;  /* 0x00000013020a7221 */ /* 0x040fe20000000100 */
[----:B------:R-:W-:-:S03]  /*05c0*/  FADD R11, -R2, R8 ;  /* 0x00000008020b7221 */ /* 0x000fc60000000100 */
[-C--:B------:R-:W-:Y:S01]  /*05d0*/  FMUL R2, R10, R13.reuse ;  /* 0x0000000d0a027220 */ /* 0x080fe20000400000 */
[----:B------:R-:W-:-:S03]  /*05e0*/  FMUL R13, R11, R13 ;  /* 0x0000000d0b0d7220 */ /* 0x000fc60000400000 */
[C-C-:B----4-:R-:W-:Y:S01]  /*05f0*/  FFMA R2, R3.reuse, R2, R20.reuse ;  /* 0x0000000203027223 */ /* 0x150fe20000000014 */
[----:B------:R-:W-:-:S04]  /*0600*/  FFMA R13, R3, R13, R20 ;  /* 0x0000000d030d7223 */ /* 0x000fc80000000014 */
[C---:B------:R-:W-:Y:S02]  /*0610*/  FSETP.GEU.AND P0, PT, R2.reuse, RZ, PT ;  /* 0x000000ff0200720b */ /* 0x040fe40003f0e000 */
[C---:B------:R-:W-:Y:S02]  /*0620*/  FSETP.GEU.AND P1, PT, R13.reuse, RZ, PT ;  /* 0x000000ff0d00720b */ /* 0x040fe40003f2e000 */
[----:B------:R-:W-:Y:S02]  /*0630*/  FSEL R2, R2, RZ, P0 ;  /* 0x000000ff02027208 */ /* 0x000fe40000000000 */
[----:B------:R-:W-:-:S05]  /*0640*/  FSEL R3, R13, RZ, P1 ;  /* 0x000000ff0d037208 */ /* 0x000fca0000800000 */
[----:B------:R-:W-:Y:S04]  /*0650*/  STG.E.64 desc[UR4][R4.64], R2 ;  /* 0x0000000204007986 */ /* 0x000fe8000c101b04 */
[----:B------:R-:W-:Y:S01]  /*0660*/  STG.E.64 desc[UR4][R6.64], R10 ;  /* 0x0000000a06007986 */ /* 0x000fe2000c101b04 */
[----:B------:R-:W-:Y:S05]  /*0670*/  EXIT ;  /* 0x000000000000794d */ /* 0x000fea0003800000 */
.L_x_0:
[----:B------:R-:W-:-:S00]  /*0680*/  BRA `(.L_x_0) ;  /* 0xfffffffc00fc7947 */ /* 0x000fc0000383ffff */
[----:B------:R-:W-:-:S00]  /*0690*/  NOP ;  /* 0x0000000000007918 */ /* 0x000fc00000000000 */
        /* <DEDUP_REMOVED lines=14> */
.L_x_1:


//--------------------- .nv.global.init           --------------------------
	.section	.nv.global.init,"aw",@progbits
.nv.global.init:
	.type		_$_str,@object
	.size		_$_str,(_$_str_$_2 - _$_str)
_$_str:
        /*0000*/ 	.byte	0x5f, 0x5f, 0x43, 0x55, 0x44, 0x41, 0x5f, 0x46, 0x54, 0x5a, 0x00
	.type		_$_str_$_2,@object
	.size		_$_str_$_2,(.L_1 - _$_str_$_2)
_$_str_$_2:
        /*000b*/ 	.byte	0x5f, 0x5f, 0x43, 0x55, 0x44, 0x41, 0x5f, 0x50, 0x52, 0x45, 0x43, 0x5f, 0x53, 0x51, 0x52, 0x54
        /*001b*/ 	.byte	0x00
.L_1:


//--------------------- .nv.constant0.triton_poi_fused__native_batch_norm_legit_no_training_max_pool2d_with_indices_native_batch_norm_backward_relu_3 --------------------------
	.section	.nv.constant0.triton_poi_fused__native_batch_norm_legit_no_training_max_pool2d_with_indices_native_batch_norm_backward_relu_3,"a",@progbits
	.sectionflags	@""
	.align	4
.nv.constant0.triton_poi_fused__native_batch_norm_legit_no_training_max_pool2d_with_indices_native_batch_norm_backward_relu_3:
	.zero		588
